//
// Generated by NVIDIA NVVM Compiler
//
// Compiler Build ID: CL-36424714
// Cuda compilation tools, release 13.0, V13.0.88
// Based on NVVM 20.0.0
//

.version 9.0
.target sm_100
.address_size 64

	// .globl	_Z20gaussian_eliminationPfi

.visible .entry _Z20gaussian_eliminationPfi(
	.param .u64 .ptr .align 1 _Z20gaussian_eliminationPfi_param_0,
	.param .u32 _Z20gaussian_eliminationPfi_param_1
)
{
	.reg .pred 	%p<12>;
	.reg .b32 	%r<55>;
	.reg .b32 	%f<64>;
	.reg .b64 	%rd<23>;

	ld.param.u64 	%rd3, [_Z20gaussian_eliminationPfi_param_0];
	ld.param.u32 	%r29, [_Z20gaussian_eliminationPfi_param_1];
	cvta.to.global.u64 	%rd1, %rd3;
	mov.u32 	%r30, %ctaid.x;
	mov.u32 	%r31, %ntid.x;
	mov.u32 	%r32, %tid.x;
	mad.lo.s32 	%r33, %r30, %r31, %r32;
	setp.gt.s32 	%p1, %r33, 499;
	setp.gt.s32 	%p2, %r29, 498;
	or.pred  	%p3, %p1, %p2;
	@%p3 bra 	$L__BB0_15;
	mul.lo.s32 	%r1, %r29, 500;
	mul.lo.s32 	%r2, %r29, 501;
	mul.wide.s32 	%rd4, %r2, 4;
	add.s64 	%rd2, %rd1, %rd4;
	sub.s32 	%r34, 500, %r29;
	sub.s32 	%r35, 4, %r29;
	and.b32  	%r36, %r35, 7;
	add.s32 	%r3, %r36, -1;
	neg.s32 	%r37, %r29;
	and.b32  	%r4, %r37, 3;
	and.b32  	%r5, %r34, 7;
	add.s32 	%r6, %r29, -493;
	and.b32  	%r7, %r35, 3;
	and.b32  	%r8, %r37, 1;
	add.s32 	%r9, %r29, 500;
	and.b32  	%r38, %r34, -8;
	neg.s32 	%r10, %r38;
	mov.u32 	%r50, %r29;
	bra.uni 	$L__BB0_12;
$L__BB0_2:
	add.s32 	%r48, %r54, -500;
$L__BB0_3:
	setp.eq.s32 	%p6, %r5, 0;
	@%p6 bra 	$L__BB0_11;
	setp.lt.u32 	%p7, %r3, 3;
	@%p7 bra 	$L__BB0_6;
	add.s32 	%r41, %r48, %r1;
	mul.wide.s32 	%rd11, %r41, 4;
	add.s64 	%rd12, %rd1, %rd11;
	ld.global.f32 	%f36, [%rd12];
	mul.f32 	%f37, %f1, %f36;
	add.s32 	%r42, %r48, %r19;
	mul.wide.s32 	%rd13, %r42, 4;
	add.s64 	%rd14, %rd1, %rd13;
	ld.global.f32 	%f38, [%rd14];
	sub.f32 	%f39, %f38, %f37;
	st.global.f32 	[%rd14], %f39;
	ld.global.f32 	%f40, [%rd12+4];
	mul.f32 	%f41, %f1, %f40;
	ld.global.f32 	%f42, [%rd14+4];
	sub.f32 	%f43, %f42, %f41;
	st.global.f32 	[%rd14+4], %f43;
	ld.global.f32 	%f44, [%rd12+8];
	mul.f32 	%f45, %f1, %f44;
	ld.global.f32 	%f46, [%rd14+8];
	sub.f32 	%f47, %f46, %f45;
	st.global.f32 	[%rd14+8], %f47;
	ld.global.f32 	%f48, [%rd12+12];
	mul.f32 	%f49, %f1, %f48;
	ld.global.f32 	%f50, [%rd14+12];
	sub.f32 	%f51, %f50, %f49;
	st.global.f32 	[%rd14+12], %f51;
	add.s32 	%r48, %r48, 4;
$L__BB0_6:
	setp.eq.s32 	%p8, %r7, 0;
	@%p8 bra 	$L__BB0_11;
	setp.eq.s32 	%p9, %r4, 1;
	@%p9 bra 	$L__BB0_9;
	add.s32 	%r43, %r48, %r1;
	mul.wide.s32 	%rd15, %r43, 4;
	add.s64 	%rd16, %rd1, %rd15;
	ld.global.f32 	%f52, [%rd16];
	mul.f32 	%f53, %f1, %f52;
	add.s32 	%r44, %r48, %r19;
	mul.wide.s32 	%rd17, %r44, 4;
	add.s64 	%rd18, %rd1, %rd17;
	ld.global.f32 	%f54, [%rd18];
	sub.f32 	%f55, %f54, %f53;
	st.global.f32 	[%rd18], %f55;
	ld.global.f32 	%f56, [%rd16+4];
	mul.f32 	%f57, %f1, %f56;
	ld.global.f32 	%f58, [%rd18+4];
	sub.f32 	%f59, %f58, %f57;
	st.global.f32 	[%rd18+4], %f59;
	add.s32 	%r48, %r48, 2;
$L__BB0_9:
	setp.eq.s32 	%p10, %r8, 0;
	@%p10 bra 	$L__BB0_11;
	add.s32 	%r45, %r48, %r1;
	mul.wide.s32 	%rd19, %r45, 4;
	add.s64 	%rd20, %rd1, %rd19;
	ld.global.f32 	%f60, [%rd20];
	mul.f32 	%f61, %f1, %f60;
	add.s32 	%r46, %r48, %r19;
	mul.wide.s32 	%rd21, %r46, 4;
	add.s64 	%rd22, %rd1, %rd21;
	ld.global.f32 	%f62, [%rd22];
	sub.f32 	%f63, %f62, %f61;
	st.global.f32 	[%rd22], %f63;
$L__BB0_11:
	setp.eq.s32 	%p11, %r50, 499;
	@%p11 bra 	$L__BB0_15;
$L__BB0_12:
	mov.u32 	%r17, %r50;
	setp.lt.u32 	%p4, %r6, 7;
	add.s32 	%r50, %r17, 1;
	mad.lo.s32 	%r19, %r17, 500, 500;
	add.s32 	%r39, %r19, %r29;
	mul.wide.s32 	%rd5, %r39, 4;
	add.s64 	%rd6, %rd1, %rd5;
	ld.global.f32 	%f2, [%rd6];
	ld.global.f32 	%f3, [%rd2];
	div.rn.f32 	%f1, %f2, %f3;
	mov.u32 	%r48, %r29;
	@%p4 bra 	$L__BB0_3;
	mad.lo.s32 	%r53, %r17, 500, %r29;
	mov.u32 	%r51, %r10;
	mov.u32 	%r52, %r2;
	mov.u32 	%r54, %r9;
$L__BB0_14:
	.pragma "nounroll";
	mul.wide.s32 	%rd7, %r52, 4;
	add.s64 	%rd8, %rd1, %rd7;
	ld.global.f32 	%f4, [%rd8];
	mul.f32 	%f5, %f1, %f4;
	add.s32 	%r40, %r53, 500;
	mul.wide.s32 	%rd9, %r40, 4;
	add.s64 	%rd10, %rd1, %rd9;
	ld.global.f32 	%f6, [%rd10];
	sub.f32 	%f7, %f6, %f5;
	st.global.f32 	[%rd10], %f7;
	ld.global.f32 	%f8, [%rd8+4];
	mul.f32 	%f9, %f1, %f8;
	ld.global.f32 	%f10, [%rd10+4];
	sub.f32 	%f11, %f10, %f9;
	st.global.f32 	[%rd10+4], %f11;
	ld.global.f32 	%f12, [%rd8+8];
	mul.f32 	%f13, %f1, %f12;
	ld.global.f32 	%f14, [%rd10+8];
	sub.f32 	%f15, %f14, %f13;
	st.global.f32 	[%rd10+8], %f15;
	ld.global.f32 	%f16, [%rd8+12];
	mul.f32 	%f17, %f1, %f16;
	ld.global.f32 	%f18, [%rd10+12];
	sub.f32 	%f19, %f18, %f17;
	st.global.f32 	[%rd10+12], %f19;
	ld.global.f32 	%f20, [%rd8+16];
	mul.f32 	%f21, %f1, %f20;
	ld.global.f32 	%f22, [%rd10+16];
	sub.f32 	%f23, %f22, %f21;
	st.global.f32 	[%rd10+16], %f23;
	ld.global.f32 	%f24, [%rd8+20];
	mul.f32 	%f25, %f1, %f24;
	ld.global.f32 	%f26, [%rd10+20];
	sub.f32 	%f27, %f26, %f25;
	st.global.f32 	[%rd10+20], %f27;
	ld.global.f32 	%f28, [%rd8+24];
	mul.f32 	%f29, %f1, %f28;
	ld.global.f32 	%f30, [%rd10+24];
	sub.f32 	%f31, %f30, %f29;
	st.global.f32 	[%rd10+24], %f31;
	ld.global.f32 	%f32, [%rd8+28];
	mul.f32 	%f33, %f1, %f32;
	ld.global.f32 	%f34, [%rd10+28];
	sub.f32 	%f35, %f34, %f33;
	st.global.f32 	[%rd10+28], %f35;
	add.s32 	%r54, %r54, 8;
	add.s32 	%r53, %r53, 8;
	add.s32 	%r52, %r52, 8;
	add.s32 	%r51, %r51, 8;
	setp.eq.s32 	%p5, %r51, 0;
	@%p5 bra 	$L__BB0_2;
	bra.uni 	$L__BB0_14;
$L__BB0_15:
	ret;

}


// ===== COMPILED SASS (sm_100) =====

	.target	sm_100

	.elftype	@"ET_EXEC"


//--------------------- .note.nv.tkinfo           --------------------------
	.section	.note.nv.tkinfo,"",@"SHT_NOTE"
	.sectionflags	@"SHF_NOTE_NV_TKINFO"
	.tkinfo
        /*0018*/ 	.word	0x00000002
        /*0030*/ 	.string	""
        /*0030*/ 	.string	"ptxas"
        /*0030*/ 	.string	"Cuda compilation tools, release 13.0, V13.0.88"
        /*0030*/ 	.string	"Build cuda_13.0.r13.0/compiler.36424714_0"
        /*0030*/ 	.string	"-arch sm_100 -m 64 "



//--------------------- .note.nv.cuinfo           --------------------------
	.section	.note.nv.cuinfo,"",@"SHT_NOTE"
	.sectionflags	@"SHF_NOTE_NV_CUINFO"
        /*0018*/ 	.short	0x0002
        /*001a*/ 	.short	0x0064
        /*001c*/ 	.short	0x0082
	.zero		2


//--------------------- .nv.info                  --------------------------
	.section	.nv.info,"",@"SHT_CUDA_INFO"
	.align	4


	//----- nvinfo : EIATTR_REGCOUNT
	.align		4
        /*0000*/ 	.byte	0x04, 0x2f
        /*0002*/ 	.short	(.L_1 - .L_0)
	.align		4
.L_0:
        /*0004*/ 	.word	index@(_Z20gaussian_eliminationPfi)
        /*0008*/ 	.word	0x00000020


	//----- nvinfo : EIATTR_FRAME_SIZE
	.align		4
.L_1:
        /*000c*/ 	.byte	0x04, 0x11
        /*000e*/ 	.short	(.L_3 - .L_2)
	.align		4
.L_2:
        /*0010*/ 	.word	index@($__internal_0_$__cuda_sm3x_div_rn_noftz_f32_slowpath)
        /*0014*/ 	.word	0x00000000


	//----- nvinfo : EIATTR_FRAME_SIZE
	.align		4
.L_3:
        /*0018*/ 	.byte	0x04, 0x11
        /*001a*/ 	.short	(.L_5 - .L_4)
	.align		4
.L_4:
        /*001c*/ 	.word	index@(_Z20gaussian_eliminationPfi)
        /*0020*/ 	.word	0x00000000


	//----- nvinfo : EIATTR_MIN_STACK_SIZE
	.align		4
.L_5:
        /*0024*/ 	.byte	0x04, 0x12
        /*0026*/ 	.short	(.L_7 - .L_6)
	.align		4
.L_6:
        /*0028*/ 	.word	index@(_Z20gaussian_eliminationPfi)
        /*002c*/ 	.word	0x00000000
.L_7:


//--------------------- .nv.compat                --------------------------
	.section	.nv.compat,"",@"SHT_CUDA_COMPAT_INFO"
	.align	4
        /*0000*/ 	.byte	0x02, 0x09, 0x00, 0x00, 0x02, 0x02, 0x01, 0x00, 0x02, 0x05, 0x05, 0x00, 0x03, 0x07, 0x01, 0x01
        /*0010*/ 	.byte	0x02, 0x03, 0x00, 0x00, 0x02, 0x06, 0x01, 0x00, 0x04, 0x0b, 0x08, 0x00, 0x01, 0x00, 0x00, 0x00
        /*0020*/ 	.byte	0x00, 0x00, 0x00, 0x00


//--------------------- .nv.info._Z20gaussian_eliminationPfi --------------------------
	.section	.nv.info._Z20gaussian_eliminationPfi,"",@"SHT_CUDA_INFO"
	.sectionflags	@""
	.align	4


	//----- nvinfo : EIATTR_CUDA_API_VERSION
	.align		4
        /*0000*/ 	.byte	0x04, 0x37
        /*0002*/ 	.short	(.L_9 - .L_8)
.L_8:
        /*0004*/ 	.word	0x00000082


	//----- nvinfo : EIATTR_KPARAM_INFO
	.align		4
.L_9:
        /*0008*/ 	.byte	0x04, 0x17
        /*000a*/ 	.short	(.L_11 - .L_10)
.L_10:
        /*000c*/ 	.word	0x00000000
        /*0010*/ 	.short	0x0001
        /*0012*/ 	.short	0x0008
        /*0014*/ 	.byte	0x00, 0xf0, 0x11, 0x00


	//----- nvinfo : EIATTR_KPARAM_INFO
	.align		4
.L_11:
        /*0018*/ 	.byte	0x04, 0x17
        /*001a*/ 	.short	(.L_13 - .L_12)
.L_12:
        /*001c*/ 	.word	0x00000000
        /*0020*/ 	.short	0x0000
        /*0022*/ 	.short	0x0000
        /*0024*/ 	.byte	0x00, 0xf5, 0x21, 0x00


	//----- nvinfo : EIATTR_SPARSE_MMA_MASK
	.align		4
.L_13:
        /*0028*/ 	.byte	0x03, 0x50
        /*002a*/ 	.short	0x0000


	//----- nvinfo : EIATTR_MAXREG_COUNT
	.align		4
        /*002c*/ 	.byte	0x03, 0x1b
        /*002e*/ 	.short	0x00ff


	//----- nvinfo : EIATTR_MERCURY_ISA_VERSION
	.align		4
        /*0030*/ 	.byte	0x03, 0x5f
        /*0032*/ 	.short	0x0101


	//----- nvinfo : EIATTR_VRC_CTA_INIT_COUNT
	.align		4
        /*0034*/ 	.byte	0x02, 0x4a
	.zero		1
	.zero		1


	//----- nvinfo : EIATTR_EXIT_INSTR_OFFSETS
	.align		4
        /*0038*/ 	.byte	0x04, 0x1c
        /*003a*/ 	.short	(.L_15 - .L_14)


	//   ....[0]....
.L_14:
        /*003c*/ 	.word	0x00000080


	//   ....[1]....
        /*0040*/ 	.word	0x00000990


	//----- nvinfo : EIATTR_CRS_STACK_SIZE
	.align		4
.L_15:
        /*0044*/ 	.byte	0x04, 0x1e
        /*0046*/ 	.short	(.L_17 - .L_16)
.L_16:
        /*0048*/ 	.word	0x00000000


	//----- nvinfo : EIATTR_CBANK_PARAM_SIZE
	.align		4
.L_17:
        /*004c*/ 	.byte	0x03, 0x19
        /*004e*/ 	.short	0x000c


	//----- nvinfo : EIATTR_PARAM_CBANK
	.align		4
        /*0050*/ 	.byte	0x04, 0x0a
        /*0052*/ 	.short	(.L_19 - .L_18)
	.align		4
.L_18:
        /*0054*/ 	.word	index@(.nv.constant0._Z20gaussian_eliminationPfi)
        /*0058*/ 	.short	0x0380
        /*005a*/ 	.short	0x000c


	//----- nvinfo : EIATTR_SW_WAR
	.align		4
.L_19:
        /*005c*/ 	.byte	0x04, 0x36
        /*005e*/ 	.short	(.L_21 - .L_20)
.L_20:
        /*0060*/ 	.word	0x00000008
.L_21:


//--------------------- .nv.callgraph             --------------------------
	.section	.nv.callgraph,"",@"SHT_CUDA_CALLGRAPH"
	.align	4
	.sectionentsize	8
	.align		4
        /*0000*/ 	.word	0x00000000
	.align		4
        /*0004*/ 	.word	0xffffffff
	.align		4
        /*0008*/ 	.word	0x00000000
	.align		4
        /*000c*/ 	.word	0xfffffffe
	.align		4
        /*0010*/ 	.word	0x00000000
	.align		4
        /*0014*/ 	.word	0xfffffffd
	.align		4
        /*0018*/ 	.word	0x00000000
	.align		4
        /*001c*/ 	.word	0xfffffffc


//--------------------- .text._Z20gaussian_eliminationPfi --------------------------
	.section	.text._Z20gaussian_eliminationPfi,"ax",@progbits
	.align	128
        .global         _Z20gaussian_eliminationPfi
        .type           _Z20gaussian_eliminationPfi,@function
        .size           _Z20gaussian_eliminationPfi,(.L_x_15 - _Z20gaussian_eliminationPfi)
        .other          _Z20gaussian_eliminationPfi,@"STO_CUDA_ENTRY STV_DEFAULT"
_Z20gaussian_eliminationPfi:
.text._Z20gaussian_eliminationPfi:
[----:B------:R-:W-:Y:S01]  /*0000*/  LDC R1, c[0x0][0x37c] ;  /* 0x0000df00ff017b82 */ /* 0x000fe20000000800 */
[----:B------:R-:W0:Y:S07]  /*0010*/  S2R R3, SR_TID.X ;  /* 0x0000000000037919 */ /* 0x000e2e0000002100 */
[----:B------:R-:W0:Y:S08]  /*0020*/  S2UR UR4, SR_CTAID.X ;  /* 0x00000000000479c3 */ /* 0x000e300000002500 */
[----:B------:R-:W0:Y:S08]  /*0030*/  LDC R0, c[0x0][0x360] ;  /* 0x0000d800ff007b82 */ /* 0x000e300000000800 */
[----:B------:R-:W1:Y:S01]  /*0040*/  LDC R7, c[0x0][0x388] ;  /* 0x0000e200ff077b82 */ /* 0x000e620000000800 */
[----:B0-----:R-:W-:Y:S01]  /*0050*/  IMAD R0, R0, UR4, R3 ;  /* 0x0000000400007c24 */ /* 0x001fe2000f8e0203 */
[----:B-1----:R-:W-:-:S04]  /*0060*/  ISETP.GT.AND P0, PT, R7, 0x1f2, PT ;  /* 0x000001f20700780c */ /* 0x002fc80003f04270 */
[----:B------:R-:W-:-:S13]  /*0070*/  ISETP.GT.OR P0, PT, R0, 0x1f3, P0 ;  /* 0x000001f30000780c */ /* 0x000fda0000704670 */
[----:B------:R-:W-:Y:S05]  /*0080*/  @P0 EXIT ;  /* 0x000000000000094d */ /* 0x000fea0003800000 */
[----:B------:R-:W0:Y:S01]  /*0090*/  LDC.64 R12, c[0x0][0x380] ;  /* 0x0000e000ff0c7b82 */ /* 0x000e220000000a00 */
[C---:B------:R-:W-:Y:S01]  /*00a0*/  IADD3 R3, PT, PT, -R7.reuse, 0x1f4, RZ ;  /* 0x000001f407037810 */ /* 0x040fe20007ffe1ff */
[----:B------:R-:W-:Y:S01]  /*00b0*/  IMAD.MOV R5, RZ, RZ, -R7 ;  /* 0x000000ffff057224 */ /* 0x000fe200078e0a07 */
[C---:B------:R-:W-:Y:S01]  /*00c0*/  IADD3 R4, PT, PT, -R7.reuse, 0x4, RZ ;  /* 0x0000000407047810 */ /* 0x040fe20007ffe1ff */
[----:B------:R-:W-:Y:S01]  /*00d0*/  IMAD R2, R7, 0x1f5, RZ ;  /* 0x000001f507027824 */ /* 0x000fe200078e02ff */
[----:B------:R-:W-:Y:S01]  /*00e0*/  LOP3.LUT R10, R3, 0xfffffff8, RZ, 0xc0, !PT ;  /* 0xfffffff8030a7812 */ /* 0x000fe200078ec0ff */
[C---:B------:R-:W-:Y:S01]  /*00f0*/  VIADD R6, R7.reuse, 0xfffffe13 ;  /* 0xfffffe1307067836 */ /* 0x040fe20000000000 */
[----:B------:R-:W-:Y:S01]  /*0100*/  LOP3.LUT R9, R4, 0x7, RZ, 0xc0, !PT ;  /* 0x0000000704097812 */ /* 0x000fe200078ec0ff */
[----:B------:R-:W1:Y:S01]  /*0110*/  LDC R0, c[0x0][0x388] ;  /* 0x0000e200ff007b82 */ /* 0x000e620000000800 */
[----:B------:R-:W-:Y:S01]  /*0120*/  IADD3 R7, PT, PT, R7, 0x1f4, RZ ;  /* 0x000001f407077810 */ /* 0x000fe20007ffe0ff */
[----:B------:R-:W-:Y:S01]  /*0130*/  IMAD.MOV R10, RZ, RZ, -R10 ;  /* 0x000000ffff0a7224 */ /* 0x000fe200078e0a0a */
[----:B------:R-:W-:Y:S01]  /*0140*/  LOP3.LUT R8, R5, 0x3, RZ, 0xc0, !PT ;  /* 0x0000000305087812 */ /* 0x000fe200078ec0ff */
[----:B------:R-:W-:Y:S01]  /*0150*/  VIADD R9, R9, 0xffffffff ;  /* 0xffffffff09097836 */ /* 0x000fe20000000000 */
[----:B------:R-:W2:Y:S02]  /*0160*/  LDCU.64 UR4, c[0x0][0x358] ;  /* 0x00006b00ff0477ac */ /* 0x000ea40008000a00 */
[----:B0-2---:R-:W-:-:S07]  /*0170*/  IMAD.WIDE R12, R2, 0x4, R12 ;  /* 0x00000004020c7825 */ /* 0x005fce00078e020c */
.L_x_5:
[----:B0-----:R-:W0:Y:S01]  /*0180*/  LDC.64 R14, c[0x0][0x380] ;  /* 0x0000e000ff0e7b82 */ /* 0x001e220000000a00 */
[----:B------:R-:W2:Y:S01]  /*0190*/  LDCU UR6, c[0x0][0x388] ;  /* 0x00007100ff0677ac */ /* 0x000ea20008000800 */
[----:B------:R-:W-:Y:S01]  /*01a0*/  HFMA2 R11, -RZ, RZ, 0, 2.98023223876953125e-05 ;  /* 0x000001f4ff0b7431 */ /* 0x000fe200000001ff */
[----:B-1-3--:R-:W3:Y:S04]  /*01b0*/  LDG.E R17, desc[UR4][R12.64] ;  /* 0x000000040c117981 */ /* 0x00aee8000c1e1900 */
[----:B-1----:R-:W-:-:S04]  /*01c0*/  IMAD R22, R0, R11, 0x1f4 ;  /* 0x000001f400167424 */ /* 0x002fc800078e020b */
[----:B--2---:R-:W-:-:S04]  /*01d0*/  VIADD R19, R22, UR6 ;  /* 0x0000000616137c36 */ /* 0x004fc80008000000 */
[----:B0-----:R-:W-:-:S05]  /*01e0*/  IMAD.WIDE R18, R19, 0x4, R14 ;  /* 0x0000000413127825 */ /* 0x001fca00078e020e */
[----:B------:R-:W2:Y:S01]  /*01f0*/  LDG.E R14, desc[UR4][R18.64] ;  /* 0x00000004120e7981 */ /* 0x000ea2000c1e1900 */
[----:B------:R-:W-:Y:S01]  /*0200*/  ISETP.GE.U32.AND P2, PT, R6, 0x7, PT ;  /* 0x000000070600780c */ /* 0x000fe20003f46070 */
[----:B---3--:R-:W0:Y:S02]  /*0210*/  MUFU.RCP R16, R17 ;  /* 0x0000001100107308 */ /* 0x008e240000001000 */
[----:B0-----:R-:W-:-:S04]  /*0220*/  FFMA R11, -R17, R16, 1 ;  /* 0x3f800000110b7423 */ /* 0x001fc80000000110 */
[----:B------:R-:W-:Y:S01]  /*0230*/  FFMA R11, R16, R11, R16 ;  /* 0x0000000b100b7223 */ /* 0x000fe20000000010 */
[----:B------:R-:W-:Y:S01]  /*0240*/  VIADD R16, R0, 0x1 ;  /* 0x0000000100107836 */ /* 0x000fe20000000000 */
[----:B--2---:R-:W0:Y:S02]  /*0250*/  FCHK P0, R14, R17 ;  /* 0x000000110e007302 */ /* 0x004e240000000000 */
[----:B------:R-:W-:-:S04]  /*0260*/  FFMA R20, R14, R11, RZ ;  /* 0x0000000b0e147223 */ /* 0x000fc800000000ff */
[----:B------:R-:W-:-:S04]  /*0270*/  FFMA R15, -R17, R20, R14 ;  /* 0x00000014110f7223 */ /* 0x000fc8000000010e */
[----:B------:R-:W-:Y:S01]  /*0280*/  FFMA R11, R11, R15, R20 ;  /* 0x0000000f0b0b7223 */ /* 0x000fe20000000014 */
[----:B------:R-:W-:Y:S01]  /*0290*/  MOV R15, R0 ;  /* 0x00000000000f7202 */ /* 0x000fe20000000f00 */
[----:B------:R-:W-:Y:S01]  /*02a0*/  IMAD.MOV.U32 R0, RZ, RZ, R16 ;  /* 0x000000ffff007224 */ /* 0x000fe200078e0010 */
[----:B0-----:R-:W-:Y:S06]  /*02b0*/  @!P0 BRA `(.L_x_0) ;  /* 0x0000000000088947 */ /* 0x001fec0003800000 */
[----:B------:R-:W-:-:S07]  /*02c0*/  MOV R16, 0x2e0 ;  /* 0x000002e000107802 */ /* 0x000fce0000000f00 */
[----:B------:R-:W-:Y:S05]  /*02d0*/  CALL.REL.NOINC `($__internal_0_$__cuda_sm3x_div_rn_noftz_f32_slowpath) ;  /* 0x0000000400b47944 */ /* 0x000fea0003c00000 */
.L_x_0:
[----:B------:R-:W0:Y:S01]  /*02e0*/  LDC R23, c[0x0][0x388] ;  /* 0x0000e200ff177b82 */ /* 0x000e220000000800 */
[----:B------:R-:W-:Y:S05]  /*02f0*/  @!P2 BRA `(.L_x_1) ;  /* 0x0000000000c0a947 */ /* 0x000fea0003800000 */
[----:B------:R-:W1:Y:S01]  /*0300*/  LDC R14, c[0x0][0x388] ;  /* 0x0000e200ff0e7b82 */ /* 0x000e620000000800 */
[----:B------:R-:W-:Y:S01]  /*0310*/  IMAD.MOV.U32 R18, RZ, RZ, R10 ;  /* 0x000000ffff127224 */ /* 0x000fe200078e000a */
[----:B------:R-:W-:Y:S01]  /*0320*/  MOV R19, R2 ;  /* 0x0000000200137202 */ /* 0x000fe20000000f00 */
[----:B------:R-:W-:Y:S02]  /*0330*/  IMAD.MOV.U32 R20, RZ, RZ, R7 ;  /* 0x000000ffff147224 */ /* 0x000fe400078e0007 */
[----:B-1----:R-:W-:-:S07]  /*0340*/  IMAD R21, R15, 0x1f4, R14 ;  /* 0x000001f40f157824 */ /* 0x002fce00078e020e */
.L_x_2:
[----:B-1----:R-:W1:Y:S01]  /*0350*/  LDC.64 R16, c[0x0][0x380] ;  /* 0x0000e000ff107b82 */ /* 0x002e620000000a00 */
[----:B0-----:R-:W-:Y:S02]  /*0360*/  VIADD R23, R21, 0x1f4 ;  /* 0x000001f415177836 */ /* 0x001fe40000000000 */
[----:B-1----:R-:W-:-:S04]  /*0370*/  IMAD.WIDE R14, R19, 0x4, R16 ;  /* 0x00000004130e7825 */ /* 0x002fc800078e0210 */
[----:B------:R-:W-:Y:S01]  /*0380*/  IMAD.WIDE R16, R23, 0x4, R16 ;  /* 0x0000000417107825 */ /* 0x000fe200078e0210 */
[----:B------:R-:W2:Y:S04]  /*0390*/  LDG.E R24, desc[UR4][R14.64] ;  /* 0x000000040e187981 */ /* 0x000ea8000c1e1900 */
[----:B------:R-:W2:Y:S04]  /*03a0*/  LDG.E R23, desc[UR4][R16.64] ;  /* 0x0000000410177981 */ /* 0x000ea8000c1e1900 */
[----:B------:R-:W3:Y:S04]  /*03b0*/  LDG.E R25, desc[UR4][R16.64+0x4] ;  /* 0x0000040410197981 */ /* 0x000ee8000c1e1900 */
[----:B------:R-:W4:Y:S04]  /*03c0*/  LDG.E R27, desc[UR4][R16.64+0x8] ;  /* 0x00000804101b7981 */ /* 0x000f28000c1e1900 */
[----:B------:R-:W5:Y:S01]  /*03d0*/  LDG.E R29, desc[UR4][R16.64+0xc] ;  /* 0x00000c04101d7981 */ /* 0x000f62000c1e1900 */
[----:B--2---:R-:W-:-:S05]  /*03e0*/  FFMA R23, R24, -R11, R23 ;  /* 0x8000000b18177223 */ /* 0x004fca0000000017 */
[----:B------:R0:W-:Y:S04]  /*03f0*/  STG.E desc[UR4][R16.64], R23 ;  /* 0x0000001710007986 */ /* 0x0001e8000c101904 */
[----:B------:R-:W3:Y:S04]  /*0400*/  LDG.E R24, desc[UR4][R14.64+0x4] ;  /* 0x000004040e187981 */ /* 0x000ee8000c1e1900 */
[----:B0-----:R-:W2:Y:S01]  /*0410*/  LDG.E R23, desc[UR4][R16.64+0x10] ;  /* 0x0000100410177981 */ /* 0x001ea2000c1e1900 */
[----:B---3--:R-:W-:-:S05]  /*0420*/  FFMA R25, R24, -R11, R25 ;  /* 0x8000000b18197223 */ /* 0x008fca0000000019 */
[----:B------:R0:W-:Y:S04]  /*0430*/  STG.E desc[UR4][R16.64+0x4], R25 ;  /* 0x0000041910007986 */ /* 0x0001e8000c101904 */
[----:B------:R-:W4:Y:S04]  /*0440*/  LDG.E R24, desc[UR4][R14.64+0x8] ;  /* 0x000008040e187981 */ /* 0x000f28000c1e1900 */
[----:B0-----:R-:W3:Y:S01]  /*0450*/  LDG.E R25, desc[UR4][R16.64+0x14] ;  /* 0x0000140410197981 */ /* 0x001ee2000c1e1900 */
[----:B----4-:R-:W-:-:S05]  /*0460*/  FFMA R27, R24, -R11, R27 ;  /* 0x8000000b181b7223 */ /* 0x010fca000000001b */
[----:B------:R0:W-:Y:S04]  /*0470*/  STG.E desc[UR4][R16.64+0x8], R27 ;  /* 0x0000081b10007986 */ /* 0x0001e8000c101904 */
[----:B------:R-:W5:Y:S04]  /*0480*/  LDG.E R24, desc[UR4][R14.64+0xc] ;  /* 0x00000c040e187981 */ /* 0x000f68000c1e1900 */
[----:B0-----:R-:W4:Y:S01]  /*0490*/  LDG.E R27, desc[UR4][R16.64+0x18] ;  /* 0x00001804101b7981 */ /* 0x001f22000c1e1900 */
[----:B-----5:R-:W-:-:S05]  /*04a0*/  FFMA R29, R24, -R11, R29 ;  /* 0x8000000b181d7223 */ /* 0x020fca000000001d */
[----:B------:R0:W-:Y:S04]  /*04b0*/  STG.E desc[UR4][R16.64+0xc], R29 ;  /* 0x00000c1d10007986 */ /* 0x0001e8000c101904 */
[----:B------:R-:W2:Y:S04]  /*04c0*/  LDG.E R24, desc[UR4][R14.64+0x10] ;  /* 0x000010040e187981 */ /* 0x000ea8000c1e1900 */
[----:B0-----:R-:W5:Y:S01]  /*04d0*/  LDG.E R29, desc[UR4][R16.64+0x1c] ;  /* 0x00001c04101d7981 */ /* 0x001f62000c1e1900 */
[----:B--2---:R-:W-:-:S05]  /*04e0*/  FFMA R23, R24, -R11, R23 ;  /* 0x8000000b18177223 */ /* 0x004fca0000000017 */
[----:B------:R1:W-:Y:S04]  /*04f0*/  STG.E desc[UR4][R16.64+0x10], R23 ;  /* 0x0000101710007986 */ /* 0x0003e8000c101904 */
[----:B------:R-:W3:Y:S02]  /*0500*/  LDG.E R24, desc[UR4][R14.64+0x14] ;  /* 0x000014040e187981 */ /* 0x000ee4000c1e1900 */
[----:B---3--:R-:W-:-:S05]  /*0510*/  FFMA R25, R24, -R11, R25 ;  /* 0x8000000b18197223 */ /* 0x008fca0000000019 */
[----:B------:R1:W-:Y:S04]  /*0520*/  STG.E desc[UR4][R16.64+0x14], R25 ;  /* 0x0000141910007986 */ /* 0x0003e8000c101904 */
[----:B------:R-:W4:Y:S02]  /*0530*/  LDG.E R24, desc[UR4][R14.64+0x18] ;  /* 0x000018040e187981 */ /* 0x000f24000c1e1900 */
[----:B----4-:R-:W-:-:S05]  /*0540*/  FFMA R27, R24, -R11, R27 ;  /* 0x8000000b181b7223 */ /* 0x010fca000000001b */
[----:B------:R1:W-:Y:S04]  /*0550*/  STG.E desc[UR4][R16.64+0x18], R27 ;  /* 0x0000181b10007986 */ /* 0x0003e8000c101904 */
[----:B------:R-:W5:Y:S01]  /*0560*/  LDG.E R24, desc[UR4][R14.64+0x1c] ;  /* 0x00001c040e187981 */ /* 0x000f62000c1e1900 */
[----:B------:R-:W-:-:S04]  /*0570*/  IADD3 R18, PT, PT, R18, 0x8, RZ ;  /* 0x0000000812127810 */ /* 0x000fc80007ffe0ff */
[----:B------:R-:W-:Y:S01]  /*0580*/  ISETP.NE.AND P0, PT, R18, RZ, PT ;  /* 0x000000ff1200720c */ /* 0x000fe20003f05270 */
[----:B------:R-:W-:Y:S01]  /*0590*/  VIADD R20, R20, 0x8 ;  /* 0x0000000814147836 */ /* 0x000fe20000000000 */
[----:B------:R-:W-:Y:S01]  /*05a0*/  IADD3 R19, PT, PT, R19, 0x8, RZ ;  /* 0x0000000813137810 */ /* 0x000fe20007ffe0ff */
[----:B------:R-:W-:Y:S02]  /*05b0*/  VIADD R21, R21, 0x8 ;  /* 0x0000000815157836 */ /* 0x000fe40000000000 */
[----:B-----5:R-:W-:-:S05]  /*05c0*/  FFMA R29, R24, -R11, R29 ;  /* 0x8000000b181d7223 */ /* 0x020fca000000001d */
[----:B------:R1:W-:Y:S03]  /*05d0*/  STG.E desc[UR4][R16.64+0x1c], R29 ;  /* 0x00001c1d10007986 */ /* 0x0003e6000c101904 */
[----:B------:R-:W-:Y:S05]  /*05e0*/  @P0 BRA `(.L_x_2) ;  /* 0xfffffffc00580947 */ /* 0x000fea000383ffff */
[----:B-1----:R-:W-:-:S07]  /*05f0*/  VIADD R23, R20, 0xfffffe0c ;  /* 0xfffffe0c14177836 */ /* 0x002fce0000000000 */
.L_x_1:
[----:B------:R-:W-:-:S13]  /*0600*/  LOP3.LUT P0, RZ, R3, 0x7, RZ, 0xc0, !PT ;  /* 0x0000000703ff7812 */ /* 0x000fda000780c0ff */
[----:B------:R-:W-:Y:S05]  /*0610*/  @!P0 BRA `(.L_x_3) ;  /* 0x0000000000d88947 */ /* 0x000fea0003800000 */
[----:B------:R-:W-:Y:S02]  /*0620*/  ISETP.GE.U32.AND P0, PT, R9, 0x3, PT ;  /* 0x000000030900780c */ /* 0x000fe40003f06070 */
[----:B------:R-:W-:-:S11]  /*0630*/  LOP3.LUT P1, RZ, R4, 0x3, RZ, 0xc0, !PT ;  /* 0x0000000304ff7812 */ /* 0x000fd6000782c0ff */
[----:B------:R-:W-:Y:S05]  /*0640*/  @!P0 BRA `(.L_x_4) ;  /* 0x00000000005c8947 */ /* 0x000fea0003800000 */
[----:B------:R-:W1:Y:S01]  /*0650*/  LDC R16, c[0x0][0x388] ;  /* 0x0000e200ff107b82 */ /* 0x000e620000000800 */
[----:B0-----:R-:W-:-:S07]  /*0660*/  IMAD.IADD R17, R23, 0x1, R22 ;  /* 0x0000000117117824 */ /* 0x001fce00078e0216 */
[----:B------:R-:W0:Y:S01]  /*0670*/  LDC.64 R14, c[0x0][0x380] ;  /* 0x0000e000ff0e7b82 */ /* 0x000e220000000a00 */
[----:B-1----:R-:W-:Y:S02]  /*0680*/  IMAD R19, R16, 0x1f4, R23 ;  /* 0x000001f410137824 */ /* 0x002fe400078e0217 */
[----:B0-----:R-:W-:-:S04]  /*0690*/  IMAD.WIDE R16, R17, 0x4, R14 ;  /* 0x0000000411107825 */ /* 0x001fc800078e020e */
[----:B------:R-:W-:Y:S01]  /*06a0*/  IMAD.WIDE R14, R19, 0x4, R14 ;  /* 0x00000004130e7825 */ /* 0x000fe200078e020e */
[----:B------:R-:W2:Y:S04]  /*06b0*/  LDG.E R21, desc[UR4][R16.64+0x4] ;  /* 0x0000040410157981 */ /* 0x000ea8000c1e1900 */
[----:B------:R-:W3:Y:S04]  /*06c0*/  LDG.E R19, desc[UR4][R16.64] ;  /* 0x0000000410137981 */ /* 0x000ee8000c1e1900 */
[----:B------:R-:W3:Y:S04]  /*06d0*/  LDG.E R18, desc[UR4][R14.64] ;  /* 0x000000040e127981 */ /* 0x000ee8000c1e1900 */
[----:B------:R-:W4:Y:S04]  /*06e0*/  LDG.E R25, desc[UR4][R16.64+0x8] ;  /* 0x0000080410197981 */ /* 0x000f28000c1e1900 */
[----:B------:R-:W5:Y:S01]  /*06f0*/  LDG.E R27, desc[UR4][R16.64+0xc] ;  /* 0x00000c04101b7981 */ /* 0x000f62000c1e1900 */
[----:B---3--:R-:W-:-:S05]  /*0700*/  FFMA R19, R18, -R11, R19 ;  /* 0x8000000b12137223 */ /* 0x008fca0000000013 */
[----:B------:R1:W-:Y:S04]  /*0710*/  STG.E desc[UR4][R16.64], R19 ;  /* 0x0000001310007986 */ /* 0x0003e8000c101904 */
[----:B------:R-:W2:Y:S02]  /*0720*/  LDG.E R18, desc[UR4][R14.64+0x4] ;  /* 0x000004040e127981 */ /* 0x000ea4000c1e1900 */
[----:B--2---:R-:W-:-:S05]  /*0730*/  FFMA R21, R18, -R11, R21 ;  /* 0x8000000b12157223 */ /* 0x004fca0000000015 */
[----:B------:R1:W-:Y:S04]  /*0740*/  STG.E desc[UR4][R16.64+0x4], R21 ;  /* 0x0000041510007986 */ /* 0x0003e8000c101904 */
[----:B------:R-:W4:Y:S02]  /*0750*/  LDG.E R18, desc[UR4][R14.64+0x8] ;  /* 0x000008040e127981 */ /* 0x000f24000c1e1900 */
[----:B----4-:R-:W-:-:S05]  /*0760*/  FFMA R25, R18, -R11, R25 ;  /* 0x8000000b12197223 */ /* 0x010fca0000000019 */
[----:B------:R1:W-:Y:S04]  /*0770*/  STG.E desc[UR4][R16.64+0x8], R25 ;  /* 0x0000081910007986 */ /* 0x0003e8000c101904 */
[----:B------:R-:W5:Y:S01]  /*0780*/  LDG.E R18, desc[UR4][R14.64+0xc] ;  /* 0x00000c040e127981 */ /* 0x000f62000c1e1900 */
[----:B------:R-:W-:Y:S01]  /*0790*/  IADD3 R23, PT, PT, R23, 0x4, RZ ;  /* 0x0000000417177810 */ /* 0x000fe20007ffe0ff */
[----:B-----5:R-:W-:-:S05]  /*07a0*/  FFMA R27, R18, -R11, R27 ;  /* 0x8000000b121b7223 */ /* 0x020fca000000001b */
[----:B------:R1:W-:Y:S02]  /*07b0*/  STG.E desc[UR4][R16.64+0xc], R27 ;  /* 0x00000c1b10007986 */ /* 0x0003e4000c101904 */
.L_x_4:
[----:B------:R-:W-:Y:S05]  /*07c0*/  @!P1 BRA `(.L_x_3) ;  /* 0x00000000006c9947 */ /* 0x000fea0003800000 */
[----:B------:R-:W-:-:S13]  /*07d0*/  ISETP.NE.AND P0, PT, R8, 0x1, PT ;  /* 0x000000010800780c */ /* 0x000fda0003f05270 */
[----:B-1----:R-:W1:Y:S01]  /*07e0*/  @P0 LDC R16, c[0x0][0x388] ;  /* 0x0000e200ff100b82 */ /* 0x002e620000000800 */
[----:B0-----:R-:W-:-:S07]  /*07f0*/  @P0 IMAD.IADD R17, R23, 0x1, R22 ;  /* 0x0000000117110824 */ /* 0x001fce00078e0216 */
[----:B------:R-:W0:Y:S01]  /*0800*/  @P0 LDC.64 R14, c[0x0][0x380] ;  /* 0x0000e000ff0e0b82 */ /* 0x000e220000000a00 */
[----:B-1----:R-:W-:Y:S02]  /*0810*/  @P0 IMAD R21, R16, 0x1f4, R23 ;  /* 0x000001f410150824 */ /* 0x002fe400078e0217 */
[----:B0-----:R-:W-:-:S04]  /*0820*/  @P0 IMAD.WIDE R16, R17, 0x4, R14 ;  /* 0x0000000411100825 */ /* 0x001fc800078e020e */
[----:B------:R-:W-:Y:S02]  /*0830*/  @P0 IMAD.WIDE R20, R21, 0x4, R14 ;  /* 0x0000000415140825 */ /* 0x000fe400078e020e */
[----:B------:R-:W2:Y:S04]  /*0840*/  @P0 LDG.E R15, desc[UR4][R16.64] ;  /* 0x00000004100f0981 */ /* 0x000ea8000c1e1900 */
[----:B------:R-:W2:Y:S01]  /*0850*/  @P0 LDG.E R14, desc[UR4][R20.64] ;  /* 0x00000004140e0981 */ /* 0x000ea2000c1e1900 */
[----:B------:R-:W-:-:S13]  /*0860*/  LOP3.LUT P1, RZ, R5, 0x1, RZ, 0xc0, !PT ;  /* 0x0000000105ff7812 */ /* 0x000fda000782c0ff */
[----:B------:R-:W0:Y:S08]  /*0870*/  @P1 LDC R24, c[0x0][0x388] ;  /* 0x0000e200ff181b82 */ /* 0x000e300000000800 */
[----:B------:R-:W1:Y:S01]  /*0880*/  @P1 LDC.64 R18, c[0x0][0x380] ;  /* 0x0000e000ff121b82 */ /* 0x000e620000000a00 */
[----:B--2---:R-:W-:Y:S02]  /*0890*/  @P0 FFMA R25, R14, -R11, R15 ;  /* 0x8000000b0e190223 */ /* 0x004fe4000000000f */
[----:B------:R-:W2:Y:S04]  /*08a0*/  @P0 LDG.E R15, desc[UR4][R16.64+0x4] ;  /* 0x00000404100f0981 */ /* 0x000ea8000c1e1900 */
[----:B------:R3:W-:Y:S04]  /*08b0*/  @P0 STG.E desc[UR4][R16.64], R25 ;  /* 0x0000001910000986 */ /* 0x0007e8000c101904 */
[----:B------:R-:W2:Y:S01]  /*08c0*/  @P0 LDG.E R14, desc[UR4][R20.64+0x4] ;  /* 0x00000404140e0981 */ /* 0x000ea2000c1e1900 */
[----:B------:R-:W-:-:S04]  /*08d0*/  @P0 VIADD R23, R23, 0x2 ;  /* 0x0000000217170836 */ /* 0x000fc80000000000 */
[----:B0-----:R-:W-:Y:S01]  /*08e0*/  @P1 IMAD R27, R24, 0x1f4, R23 ;  /* 0x000001f4181b1824 */ /* 0x001fe200078e0217 */
[----:B------:R-:W-:Y:S01]  /*08f0*/  @P1 IADD3 R29, PT, PT, R22, R23, RZ ;  /* 0x00000017161d1210 */ /* 0x000fe20007ffe0ff */
[----:B--2---:R-:W-:Y:S02]  /*0900*/  @P0 FFMA R23, R14, -R11, R15 ;  /* 0x8000000b0e170223 */ /* 0x004fe4000000000f */
[----:B-1----:R-:W-:-:S04]  /*0910*/  @P1 IMAD.WIDE R14, R27, 0x4, R18 ;  /* 0x000000041b0e1825 */ /* 0x002fc800078e0212 */
[----:B------:R-:W-:Y:S01]  /*0920*/  @P1 IMAD.WIDE R18, R29, 0x4, R18 ;  /* 0x000000041d121825 */ /* 0x000fe200078e0212 */
[----:B------:R3:W-:Y:S04]  /*0930*/  @P0 STG.E desc[UR4][R16.64+0x4], R23 ;  /* 0x0000041710000986 */ /* 0x0007e8000c101904 */
[----:B------:R-:W2:Y:S04]  /*0940*/  @P1 LDG.E R14, desc[UR4][R14.64] ;  /* 0x000000040e0e1981 */ /* 0x000ea8000c1e1900 */
[----:B------:R-:W2:Y:S02]  /*0950*/  @P1 LDG.E R21, desc[UR4][R18.64] ;  /* 0x0000000412151981 */ /* 0x000ea4000c1e1900 */
[----:B--2---:R-:W-:-:S05]  /*0960*/  @P1 FFMA R21, R14, -R11, R21 ;  /* 0x8000000b0e151223 */ /* 0x004fca0000000015 */
[----:B------:R3:W-:Y:S02]  /*0970*/  @P1 STG.E desc[UR4][R18.64], R21 ;  /* 0x0000001512001986 */ /* 0x0007e4000c101904 */
.L_x_3:
[----:B------:R-:W-:-:S13]  /*0980*/  ISETP.NE.AND P0, PT, R0, 0x1f3, PT ;  /* 0x000001f30000780c */ /* 0x000fda0003f05270 */
[----:B------:R-:W-:Y:S05]  /*0990*/  @!P0 EXIT ;  /* 0x000000000000894d */ /* 0x000fea0003800000 */
[----:B------:R-:W-:Y:S05]  /*09a0*/  BRA `(.L_x_5) ;  /* 0xfffffff400f47947 */ /* 0x000fea000383ffff */
        .weak           $__internal_0_$__cuda_sm3x_div_rn_noftz_f32_slowpath
        .type           $__internal_0_$__cuda_sm3x_div_rn_noftz_f32_slowpath,@function
        .size           $__internal_0_$__cuda_sm3x_div_rn_noftz_f32_slowpath,(.L_x_15 - $__internal_0_$__cuda_sm3x_div_rn_noftz_f32_slowpath)
$__internal_0_$__cuda_sm3x_div_rn_noftz_f32_slowpath:
[----:B------:R-:W-:Y:S02]  /*09b0*/  SHF.R.U32.HI R18, RZ, 0x17, R17 ;  /* 0x00000017ff127819 */ /* 0x000fe40000011611 */
[----:B------:R-:W-:Y:S02]  /*09c0*/  SHF.R.U32.HI R21, RZ, 0x17, R14 ;  /* 0x00000017ff157819 */ /* 0x000fe4000001160e */
[----:B------:R-:W-:Y:S02]  /*09d0*/  LOP3.LUT R18, R18, 0xff, RZ, 0xc0, !PT ;  /* 0x000000ff12127812 */ /* 0x000fe400078ec0ff */
[----:B------:R-:W-:Y:S02]  /*09e0*/  LOP3.LUT R21, R21, 0xff, RZ, 0xc0, !PT ;  /* 0x000000ff15157812 */ /* 0x000fe400078ec0ff */
[----:B------:R-:W-:Y:S01]  /*09f0*/  MOV R20, R14 ;  /* 0x0000000e00147202 */ /* 0x000fe20000000f00 */
[----:B------:R-:W-:Y:S02]  /*0a00*/  VIADD R23, R18, 0xffffffff ;  /* 0xffffffff12177836 */ /* 0x000fe40000000000 */
[----:B------:R-:W-:-:S03]  /*0a10*/  VIADD R24, R21, 0xffffffff ;  /* 0xffffffff15187836 */ /* 0x000fc60000000000 */
[----:B------:R-:W-:-:S04]  /*0a20*/  ISETP.GT.U32.AND P0, PT, R23, 0xfd, PT ;  /* 0x000000fd1700780c */ /* 0x000fc80003f04070 */
[----:B------:R-:W-:-:S13]  /*0a30*/  ISETP.GT.U32.OR P0, PT, R24, 0xfd, P0 ;  /* 0x000000fd1800780c */ /* 0x000fda0000704470 */
[----:B------:R-:W-:Y:S01]  /*0a40*/  @!P0 IMAD.MOV.U32 R19, RZ, RZ, RZ ;  /* 0x000000ffff138224 */ /* 0x000fe200078e00ff */
[----:B------:R-:W-:Y:S06]  /*0a50*/  @!P0 BRA `(.L_x_6) ;  /* 0x0000000000608947 */ /* 0x000fec0003800000 */
[----:B------:R-:W-:Y:S01]  /*0a60*/  FSETP.GTU.FTZ.AND P0, PT, |R14|, +INF , PT ;  /* 0x7f8000000e00780b */ /* 0x000fe20003f1c200 */
[----:B------:R-:W-:Y:S01]  /*0a70*/  IMAD.MOV.U32 R11, RZ, RZ, R17 ;  /* 0x000000ffff0b7224 */ /* 0x000fe200078e0011 */
[----:B------:R-:W-:-:S04]  /*0a80*/  FSETP.GTU.FTZ.AND P1, PT, |R17|, +INF , PT ;  /* 0x7f8000001100780b */ /* 0x000fc80003f3c200 */
[----:B------:R-:W-:-:S13]  /*0a90*/  PLOP3.LUT P0, PT, P0, P1, PT, 0xf8, 0x8f ;  /* 0x00000000008f781c */ /* 0x000fda0000703f70 */
[----:B------:R-:W-:Y:S05]  /*0aa0*/  @P0 BRA `(.L_x_7) ;  /* 0x0000000400440947 */ /* 0x000fea0003800000 */
[----:B------:R-:W-:-:S13]  /*0ab0*/  LOP3.LUT P0, RZ, R17, 0x7fffffff, R20, 0xc8, !PT ;  /* 0x7fffffff11ff7812 */ /* 0x000fda000780c814 */
[----:B------:R-:W-:Y:S05]  /*0ac0*/  @!P0 BRA `(.L_x_8) ;  /* 0x0000000400348947 */ /* 0x000fea0003800000 */
[C---:B------:R-:W-:Y:S02]  /*0ad0*/  FSETP.NEU.FTZ.AND P3, PT, |R14|.reuse, +INF , PT ;  /* 0x7f8000000e00780b */ /* 0x040fe40003f7d200 */
[----:B------:R-:W-:Y:S02]  /*0ae0*/  FSETP.NEU.FTZ.AND P1, PT, |R11|, +INF , PT ;  /* 0x7f8000000b00780b */ /* 0x000fe40003f3d200 */
[----:B------:R-:W-:-:S11]  /*0af0*/  FSETP.NEU.FTZ.AND P0, PT, |R14|, +INF , PT ;  /* 0x7f8000000e00780b */ /* 0x000fd60003f1d200 */
[----:B------:R-:W-:Y:S05]  /*0b00*/  @!P1 BRA !P3, `(.L_x_8) ;  /* 0x0000000400249947 */ /* 0x000fea0005800000 */
[----:B------:R-:W-:-:S04]  /*0b10*/  LOP3.LUT P3, RZ, R20, 0x7fffffff, RZ, 0xc0, !PT ;  /* 0x7fffffff14ff7812 */ /* 0x000fc8000786c0ff */
[----:B------:R-:W-:-:S13]  /*0b20*/  PLOP3.LUT P1, PT, P1, P3, PT, 0x2f, 0xf2 ;  /* 0x0000000000f2781c */ /* 0x000fda0000f26577 */
[----:B------:R-:W-:Y:S05]  /*0b30*/  @P1 BRA `(.L_x_9) ;  /* 0x0000000400101947 */ /* 0x000fea0003800000 */
[----:B------:R-:W-:-:S04]  /*0b40*/  LOP3.LUT P1, RZ, R17, 0x7fffffff, RZ, 0xc0, !PT ;  /* 0x7fffffff11ff7812 */ /* 0x000fc8000782c0ff */
[----:B------:R-:W-:-:S13]  /*0b50*/  PLOP3.LUT P0, PT, P0, P1, PT, 0x2f, 0xf2 ;  /* 0x0000000000f2781c */ /* 0x000fda0000702577 */
[----:B------:R-:W-:Y:S05]  /*0b60*/  @P0 BRA `(.L_x_10) ;  /* 0x0000000000f80947 */ /* 0x000fea0003800000 */
[----:B------:R-:W-:Y:S02]  /*0b70*/  ISETP.GE.AND P0, PT, R24, RZ, PT ;  /* 0x000000ff1800720c */ /* 0x000fe40003f06270 */
[----:B------:R-:W-:-:S11]  /*0b80*/  ISETP.GE.AND P1, PT, R23, RZ, PT ;  /* 0x000000ff1700720c */ /* 0x000fd60003f26270 */
[----:B------:R-:W-:Y:S01]  /*0b90*/  @P0 MOV R19, RZ ;  /* 0x000000ff00130202 */ /* 0x000fe20000000f00 */
[----:B------:R-:W-:Y:S02]  /*0ba0*/  @!P0 IMAD.MOV.U32 R19, RZ, RZ, -0x40 ;  /* 0xffffffc0ff138424 */ /* 0x000fe400078e00ff */
[----:B------:R-:W-:Y:S01]  /*0bb0*/  @!P0 FFMA R20, R14, 1.84467440737095516160e+19, RZ ;  /* 0x5f8000000e148823 */ /* 0x000fe200000000ff */
[----:B------:R-:W-:Y:S02]  /*0bc0*/  @!P1 FFMA R17, R11, 1.84467440737095516160e+19, RZ ;  /* 0x5f8000000b119823 */ /* 0x000fe400000000ff */
[----:B------:R-:W-:-:S07]  /*0bd0*/  @!P1 IADD3 R19, PT, PT, R19, 0x40, RZ ;  /* 0x0000004013139810 */ /* 0x000fce0007ffe0ff */
.L_x_6:
[----:B------:R-:W-:Y:S02]  /*0be0*/  LEA R14, R18, 0xc0800000, 0x17 ;  /* 0xc0800000120e7811 */ /* 0x000fe400078eb8ff */
[----:B------:R-:W-:-:S03]  /*0bf0*/  IADD3 R21, PT, PT, R21, -0x7f, RZ ;  /* 0xffffff8115157810 */ /* 0x000fc60007ffe0ff */
[----:B------:R-:W-:Y:S02]  /*0c00*/  IMAD.IADD R23, R17, 0x1, -R14 ;  /* 0x0000000111177824 */ /* 0x000fe400078e0a0e */
[----:B------:R-:W-:Y:S02]  /*0c10*/  IMAD R11, R21, -0x800000, R20 ;  /* 0xff800000150b7824 */ /* 0x000fe400078e0214 */
[----:B------:R-:W0:Y:S01]  /*0c20*/  MUFU.RCP R14, R23 ;  /* 0x00000017000e7308 */ /* 0x000e220000001000 */
[----:B------:R-:W-:-:S04]  /*0c30*/  FADD.FTZ R24, -R23, -RZ ;  /* 0x800000ff17187221 */ /* 0x000fc80000010100 */
[----:B0-----:R-:W-:-:S04]  /*0c40*/  FFMA R17, R14, R24, 1 ;  /* 0x3f8000000e117423 */ /* 0x001fc80000000018 */
[----:B------:R-:W-:-:S04]  /*0c50*/  FFMA R14, R14, R17, R14 ;  /* 0x000000110e0e7223 */ /* 0x000fc8000000000e */
[----:B------:R-:W-:-:S04]  /*0c60*/  FFMA R17, R11, R14, RZ ;  /* 0x0000000e0b117223 */ /* 0x000fc800000000ff */
[----:B------:R-:W-:-:S04]  /*0c70*/  FFMA R20, R24, R17, R11 ;  /* 0x0000001118147223 */ /* 0x000fc8000000000b */
[----:B------:R-:W-:-:S04]  /*0c80*/  FFMA R17, R14, R20, R17 ;  /* 0x000000140e117223 */ /* 0x000fc80000000011 */
[----:B------:R-:W-:Y:S01]  /*0c90*/  FFMA R20, R24, R17, R11 ;  /* 0x0000001118147223 */ /* 0x000fe2000000000b */
[----:B------:R-:W-:-:S03]  /*0ca0*/  IADD3 R24, PT, PT, R21, 0x7f, -R18 ;  /* 0x0000007f15187810 */ /* 0x000fc60007ffe812 */
[----:B------:R-:W-:Y:S02]  /*0cb0*/  FFMA R11, R14, R20, R17 ;  /* 0x000000140e0b7223 */ /* 0x000fe40000000011 */
[----:B------:R-:W-:-:S03]  /*0cc0*/  IMAD.IADD R24, R24, 0x1, R19 ;  /* 0x0000000118187824 */ /* 0x000fc600078e0213 */
[----:B------:R-:W-:-:S04]  /*0cd0*/  SHF.R.U32.HI R18, RZ, 0x17, R11 ;  /* 0x00000017ff127819 */ /* 0x000fc8000001160b */
[----:B------:R-:W-:-:S04]  /*0ce0*/  LOP3.LUT R18, R18, 0xff, RZ, 0xc0, !PT ;  /* 0x000000ff12127812 */ /* 0x000fc800078ec0ff */
[----:B------:R-:W-:-:S05]  /*0cf0*/  IADD3 R21, PT, PT, R18, R24, RZ ;  /* 0x0000001812157210 */ /* 0x000fca0007ffe0ff */
[----:B------:R-:W-:-:S05]  /*0d00*/  VIADD R18, R21, 0xffffffff ;  /* 0xffffffff15127836 */ /* 0x000fca0000000000 */
[----:B------:R-:W-:-:S13]  /*0d10*/  ISETP.GE.U32.AND P0, PT, R18, 0xfe, PT ;  /* 0x000000fe1200780c */ /* 0x000fda0003f06070 */
[----:B------:R-:W-:Y:S05]  /*0d20*/  @!P0 BRA `(.L_x_11) ;  /* 0x0000000000808947 */ /* 0x000fea0003800000 */
[----:B------:R-:W-:-:S13]  /*0d30*/  ISETP.GT.AND P0, PT, R21, 0xfe, PT ;  /* 0x000000fe1500780c */ /* 0x000fda0003f04270 */
[----:B------:R-:W-:Y:S05]  /*0d40*/  @P0 BRA `(.L_x_12) ;  /* 0x00000000006c0947 */ /* 0x000fea0003800000 */
[----:B------:R-:W-:-:S13]  /*0d50*/  ISETP.GE.AND P0, PT, R21, 0x1, PT ;  /* 0x000000011500780c */ /* 0x000fda0003f06270 */
[----:B------:R-:W-:Y:S05]  /*0d60*/  @P0 BRA `(.L_x_13) ;  /* 0x0000000000980947 */ /* 0x000fea0003800000 */
[----:B------:R-:W-:Y:S02]  /*0d70*/  ISETP.GE.AND P0, PT, R21, -0x18, PT ;  /* 0xffffffe81500780c */ /* 0x000fe40003f06270 */
[----:B------:R-:W-:-:S11]  /*0d80*/  LOP3.LUT R11, R11, 0x80000000, RZ, 0xc0, !PT ;  /* 0x800000000b0b7812 */ /* 0x000fd600078ec0ff */
[----:B------:R-:W-:Y:S05]  /*0d90*/  @!P0 BRA `(.L_x_13) ;  /* 0x00000000008c8947 */ /* 0x000fea0003800000 */
[-CC-:B------:R-:W-:Y:S01]  /*0da0*/  FFMA.RZ R18, R14, R20.reuse, R17.reuse ;  /* 0x000000140e127223 */ /* 0x180fe2000000c011 */
[C---:B------:R-:W-:Y:S02]  /*0db0*/  ISETP.NE.AND P3, PT, R21.reuse, RZ, PT ;  /* 0x000000ff1500720c */ /* 0x040fe40003f65270 */
[C---:B------:R-:W-:Y:S02]  /*0dc0*/  ISETP.NE.AND P1, PT, R21.reuse, RZ, PT ;  /* 0x000000ff1500720c */ /* 0x040fe40003f25270 */
[----:B------:R-:W-:Y:S01]  /*0dd0*/  LOP3.LUT R19, R18, 0x7fffff, RZ, 0xc0, !PT ;  /* 0x007fffff12137812 */ /* 0x000fe200078ec0ff */
[CCC-:B------:R-:W-:Y:S01]  /*0de0*/  FFMA.RP R18, R14.reuse, R20.reuse, R17.reuse ;  /* 0x000000140e127223 */ /* 0x1c0fe20000008011 */
[----:B------:R-:W-:Y:S01]  /*0df0*/  FFMA.RM R17, R14, R20, R17 ;  /* 0x000000140e117223 */ /* 0x000fe20000004011 */
[----:B------:R-:W-:Y:S01]  /*0e00*/  IADD3 R14, PT, PT, R21, 0x20, RZ ;  /* 0x00000020150e7810 */ /* 0x000fe20007ffe0ff */
[----:B------:R-:W-:Y:S01]  /*0e10*/  IMAD.MOV R20, RZ, RZ, -R21 ;  /* 0x000000ffff147224 */ /* 0x000fe200078e0a15 */
[----:B------:R-:W-:-:S02]  /*0e20*/  LOP3.LUT R19, R19, 0x800000, RZ, 0xfc, !PT ;  /* 0x0080000013137812 */ /* 0x000fc400078efcff */
[----:B------:R-:W-:Y:S02]  /*0e30*/  FSETP.NEU.FTZ.AND P0, PT, R18, R17, PT ;  /* 0x000000111200720b */ /* 0x000fe40003f1d000 */
[----:B------:R-:W-:Y:S02]  /*0e40*/  SHF.L.U32 R14, R19, R14, RZ ;  /* 0x0000000e130e7219 */ /* 0x000fe400000006ff */
[----:B------:R-:W-:Y:S02]  /*0e50*/  SEL R18, R20, RZ, P3 ;  /* 0x000000ff14127207 */ /* 0x000fe40001800000 */
[----:B------:R-:W-:Y:S02]  /*0e60*/  ISETP.NE.AND P1, PT, R14, RZ, P1 ;  /* 0x000000ff0e00720c */ /* 0x000fe40000f25270 */
[----:B------:R-:W-:Y:S02]  /*0e70*/  SHF.R.U32.HI R18, RZ, R18, R19 ;  /* 0x00000012ff127219 */ /* 0x000fe40000011613 */
[----:B------:R-:W-:-:S02]  /*0e80*/  PLOP3.LUT P0, PT, P0, P1, PT, 0xf8, 0x8f ;  /* 0x00000000008f781c */ /* 0x000fc40000703f70 */
[----:B------:R-:W-:Y:S02]  /*0e90*/  SHF.R.U32.HI R17, RZ, 0x1, R18 ;  /* 0x00000001ff117819 */ /* 0x000fe40000011612 */
[----:B------:R-:W-:-:S04]  /*0ea0*/  SEL R14, RZ, 0x1, !P0 ;  /* 0x00000001ff0e7807 */ /* 0x000fc80004000000 */
[----:B------:R-:W-:-:S04]  /*0eb0*/  LOP3.LUT R19, R14, 0x1, R17, 0xf8, !PT ;  /* 0x000000010e137812 */ /* 0x000fc800078ef811 */
[----:B------:R-:W-:-:S04]  /*0ec0*/  LOP3.LUT R18, R19, R18, RZ, 0xc0, !PT ;  /* 0x0000001213127212 */ /* 0x000fc800078ec0ff */
[----:B------:R-:W-:-:S04]  /*0ed0*/  IADD3 R18, PT, PT, R17, R18, RZ ;  /* 0x0000001211127210 */ /* 0x000fc80007ffe0ff */
[----:B------:R-:W-:Y:S01]  /*0ee0*/  LOP3.LUT R11, R18, R11, RZ, 0xfc, !PT ;  /* 0x0000000b120b7212 */ /* 0x000fe200078efcff */
[----:B------:R-:W-:Y:S06]  /*0ef0*/  BRA `(.L_x_13) ;  /* 0x0000000000347947 */ /* 0x000fec0003800000 */
.L_x_12:
[----:B------:R-:W-:-:S04]  /*0f00*/  LOP3.LUT R11, R11, 0x80000000, RZ, 0xc0, !PT ;  /* 0x800000000b0b7812 */ /* 0x000fc800078ec0ff */
[----:B------:R-:W-:Y:S01]  /*0f10*/  LOP3.LUT R11, R11, 0x7f800000, RZ, 0xfc, !PT ;  /* 0x7f8000000b0b7812 */ /* 0x000fe200078efcff */
[----:B------:R-:W-:Y:S06]  /*0f20*/  BRA `(.L_x_13) ;  /* 0x0000000000287947 */ /* 0x000fec0003800000 */
.L_x_11:
[----:B------:R-:W-:Y:S01]  /*0f30*/  IMAD R11, R24, 0x800000, R11 ;  /* 0x00800000180b7824 */ /* 0x000fe200078e020b */
[----:B------:R-:W-:Y:S06]  /*0f40*/  BRA `(.L_x_13) ;  /* 0x0000000000207947 */ /* 0x000fec0003800000 */
.L_x_10:
[----:B------:R-:W-:-:S04]  /*0f50*/  LOP3.LUT R11, R17, 0x80000000, R20, 0x48, !PT ;  /* 0x80000000110b7812 */ /* 0x000fc800078e4814 */
[----:B------:R-:W-:Y:S01]  /*0f60*/  LOP3.LUT R11, R11, 0x7f800000, RZ, 0xfc, !PT ;  /* 0x7f8000000b0b7812 */ /* 0x000fe200078efcff */
[----:B------:R-:W-:Y:S06]  /*0f70*/  BRA `(.L_x_13) ;  /* 0x0000000000147947 */ /* 0x000fec0003800000 */
.L_x_9:
[----:B------:R-:W-:Y:S01]  /*0f80*/  LOP3.LUT R11, R17, 0x80000000, R20, 0x48, !PT ;  /* 0x80000000110b7812 */ /* 0x000fe200078e4814 */
[----:B------:R-:W-:Y:S06]  /*0f90*/  BRA `(.L_x_13) ;  /* 0x00000000000c7947 */ /* 0x000fec0003800000 */
.L_x_8:
[----:B------:R-:W0:Y:S01]  /*0fa0*/  MUFU.RSQ R11, -QNAN ;  /* 0xffc00000000b7908 */ /* 0x000e220000001400 */
[----:B------:R-:W-:Y:S05]  /*0fb0*/  BRA `(.L_x_13) ;  /* 0x0000000000047947 */ /* 0x000fea0003800000 */
.L_x_7:
[----:B------:R-:W-:-:S07]  /*0fc0*/  FADD.FTZ R11, R14, R11 ;  /* 0x0000000b0e0b7221 */ /* 0x000fce0000010000 */
.L_x_13:
[----:B------:R-:W-:-:S04]  /*0fd0*/  HFMA2 R17, -RZ, RZ, 0, 0 ;  /* 0x00000000ff117431 */ /* 0x000fc800000001ff */
[----:B0-----:R-:W-:Y:S05]  /*0fe0*/  RET.REL.NODEC R16 `(_Z20gaussian_eliminationPfi) ;  /* 0xfffffff010047950 */ /* 0x001fea0003c3ffff */
.L_x_14:
[----:B------:R-:W-:-:S00]  /*0ff0*/  BRA `(.L_x_14) ;  /* 0xfffffffc00fc7947 */ /* 0x000fc0000383ffff */
[----:B------:R-:W-:-:S00]  /*1000*/  NOP ;  /* 0x0000000000007918 */ /* 0x000fc00000000000 */
[----:B------:R-:W-:-:S00]  /*1010*/  NOP ;  /* 0x0000000000007918 */ /* 0x000fc00000000000 */
[----:B------:R-:W-:-:S00]  /*1020*/  NOP ;  /* 0x0000000000007918 */ /* 0x000fc00000000000 */
[----:B------:R-:W-:-:S00]  /*1030*/  NOP ;  /* 0x0000000000007918 */ /* 0x000fc00000000000 */
[----:B------:R-:W-:-:S00]  /*1040*/  NOP ;  /* 0x0000000000007918 */ /* 0x000fc00000000000 */
[----:B------:R-:W-:-:S00]  /*1050*/  NOP ;  /* 0x0000000000007918 */ /* 0x000fc00000000000 */
[----:B------:R-:W-:-:S00]  /*1060*/  NOP ;  /* 0x0000000000007918 */ /* 0x000fc00000000000 */
[----:B------:R-:W-:-:S00]  /*1070*/  NOP ;  /* 0x0000000000007918 */ /* 0x000fc00000000000 */
.L_x_15:


//--------------------- .nv.shared.reserved.0     --------------------------
	.section	.nv.shared.reserved.0,"aw",@nobits
	.weak		__nv_reservedSMEM_offset_0_alias
	.size		__nv_reservedSMEM_offset_0_alias, 0, 64
	.other		__nv_reservedSMEM_offset_0_alias,@"STO_CUDA_RESERVED_SHARED STV_DEFAULT"
__nv_reservedSMEM_offset_0_alias:
	.zero		0
	.zero		64


//--------------------- .nv.constant0._Z20gaussian_eliminationPfi --------------------------
	.section	.nv.constant0._Z20gaussian_eliminationPfi,"a",@progbits
	.sectionflags	@""
	.align	4
.nv.constant0._Z20gaussian_eliminationPfi:
	.zero		908


//--------------------- SYMBOLS --------------------------

	.type		.nv.reservedSmem.offset0,@object
	.size		.nv.reservedSmem.offset0,0x4
